//
// Generated by NVIDIA NVVM Compiler
//
// Compiler Build ID: CL-36424714
// Cuda compilation tools, release 13.0, V13.0.88
// Based on NVVM 20.0.0
//

.version 9.0
.target sm_100
.address_size 64

	// .globl	_Z9convConstPfS_i
.const .align 4 .b8 d_kernel[12];

.visible .entry _Z9convConstPfS_i(
	.param .u64 .ptr .align 1 _Z9convConstPfS_i_param_0,
	.param .u64 .ptr .align 1 _Z9convConstPfS_i_param_1,
	.param .u32 _Z9convConstPfS_i_param_2
)
{
	.reg .pred 	%p<10>;
	.reg .b32 	%r<8>;
	.reg .b32 	%f<17>;
	.reg .b64 	%rd<13>;

	ld.param.u64 	%rd3, [_Z9convConstPfS_i_param_0];
	ld.param.u64 	%rd2, [_Z9convConstPfS_i_param_1];
	ld.param.u32 	%r3, [_Z9convConstPfS_i_param_2];
	cvta.to.global.u64 	%rd1, %rd3;
	mov.u32 	%r4, %tid.x;
	mov.u32 	%r5, %ctaid.x;
	mov.u32 	%r6, %ntid.x;
	mad.lo.s32 	%r1, %r5, %r6, %r4;
	setp.lt.s32 	%p1, %r1, 1;
	setp.gt.s32 	%p2, %r1, %r3;
	mov.f32 	%f15, 0f00000000;
	or.pred  	%p3, %p1, %p2;
	@%p3 bra 	$L__BB0_2;
	add.s32 	%r7, %r1, -1;
	mul.wide.u32 	%rd4, %r7, 4;
	add.s64 	%rd5, %rd1, %rd4;
	ld.global.f32 	%f8, [%rd5];
	ld.const.f32 	%f9, [d_kernel];
	fma.rn.f32 	%f15, %f8, %f9, 0f00000000;
$L__BB0_2:
	setp.lt.s32 	%p4, %r1, 0;
	setp.ge.s32 	%p5, %r1, %r3;
	or.pred  	%p6, %p4, %p5;
	@%p6 bra 	$L__BB0_4;
	mul.wide.u32 	%rd6, %r1, 4;
	add.s64 	%rd7, %rd1, %rd6;
	ld.global.f32 	%f10, [%rd7];
	ld.const.f32 	%f11, [d_kernel+4];
	fma.rn.f32 	%f15, %f10, %f11, %f15;
$L__BB0_4:
	add.s32 	%r2, %r1, 1;
	setp.lt.s32 	%p7, %r1, -1;
	setp.ge.s32 	%p8, %r2, %r3;
	or.pred  	%p9, %p7, %p8;
	@%p9 bra 	$L__BB0_6;
	mul.wide.u32 	%rd8, %r2, 4;
	add.s64 	%rd9, %rd1, %rd8;
	ld.global.f32 	%f12, [%rd9];
	ld.const.f32 	%f13, [d_kernel+8];
	fma.rn.f32 	%f15, %f12, %f13, %f15;
$L__BB0_6:
	cvta.to.global.u64 	%rd10, %rd2;
	mul.wide.s32 	%rd11, %r1, 4;
	add.s64 	%rd12, %rd10, %rd11;
	st.global.f32 	[%rd12], %f15;
	ret;

}


// ===== COMPILED SASS (sm_100) =====

	.target	sm_100

	.elftype	@"ET_EXEC"


//--------------------- .note.nv.tkinfo           --------------------------
	.section	.note.nv.tkinfo,"",@"SHT_NOTE"
	.sectionflags	@"SHF_NOTE_NV_TKINFO"
	.tkinfo
        /*0018*/ 	.word	0x00000002
        /*0030*/ 	.string	""
        /*0030*/ 	.string	"ptxas"
        /*0030*/ 	.string	"Cuda compilation tools, release 13.0, V13.0.88"
        /*0030*/ 	.string	"Build cuda_13.0.r13.0/compiler.36424714_0"
        /*0030*/ 	.string	"-arch sm_100 -m 64 "



//--------------------- .note.nv.cuinfo           --------------------------
	.section	.note.nv.cuinfo,"",@"SHT_NOTE"
	.sectionflags	@"SHF_NOTE_NV_CUINFO"
        /*0018*/ 	.short	0x0002
        /*001a*/ 	.short	0x0064
        /*001c*/ 	.short	0x0082
	.zero		2


//--------------------- .nv.info                  --------------------------
	.section	.nv.info,"",@"SHT_CUDA_INFO"
	.align	4


	//----- nvinfo : EIATTR_REGCOUNT
	.align		4
        /*0000*/ 	.byte	0x04, 0x2f
        /*0002*/ 	.short	(.L_2 - .L_1)
	.align		4
.L_1:
        /*0004*/ 	.word	index@(_Z9convConstPfS_i)
        /*0008*/ 	.word	0x00000012


	//----- nvinfo : EIATTR_FRAME_SIZE
	.align		4
.L_2:
        /*000c*/ 	.byte	0x04, 0x11
        /*000e*/ 	.short	(.L_4 - .L_3)
	.align		4
.L_3:
        /*0010*/ 	.word	index@(_Z9convConstPfS_i)
        /*0014*/ 	.word	0x00000000


	//----- nvinfo : EIATTR_MIN_STACK_SIZE
	.align		4
.L_4:
        /*0018*/ 	.byte	0x04, 0x12
        /*001a*/ 	.short	(.L_6 - .L_5)
	.align		4
.L_5:
        /*001c*/ 	.word	index@(_Z9convConstPfS_i)
        /*0020*/ 	.word	0x00000000
.L_6:


//--------------------- .nv.compat                --------------------------
	.section	.nv.compat,"",@"SHT_CUDA_COMPAT_INFO"
	.align	4
        /*0000*/ 	.byte	0x02, 0x09, 0x00, 0x00, 0x02, 0x02, 0x01, 0x00, 0x02, 0x05, 0x05, 0x00, 0x03, 0x07, 0x01, 0x01
        /*0010*/ 	.byte	0x02, 0x03, 0x00, 0x00, 0x02, 0x06, 0x01, 0x00, 0x04, 0x0b, 0x08, 0x00, 0x09, 0x00, 0x00, 0x00
        /*0020*/ 	.byte	0x00, 0x00, 0x00, 0x00


//--------------------- .nv.info._Z9convConstPfS_i --------------------------
	.section	.nv.info._Z9convConstPfS_i,"",@"SHT_CUDA_INFO"
	.sectionflags	@""
	.align	4


	//----- nvinfo : EIATTR_CUDA_API_VERSION
	.align		4
        /*0000*/ 	.byte	0x04, 0x37
        /*0002*/ 	.short	(.L_8 - .L_7)
.L_7:
        /*0004*/ 	.word	0x00000082


	//----- nvinfo : EIATTR_KPARAM_INFO
	.align		4
.L_8:
        /*0008*/ 	.byte	0x04, 0x17
        /*000a*/ 	.short	(.L_10 - .L_9)
.L_9:
        /*000c*/ 	.word	0x00000000
        /*0010*/ 	.short	0x0002
        /*0012*/ 	.short	0x0010
        /*0014*/ 	.byte	0x00, 0xf0, 0x11, 0x00


	//----- nvinfo : EIATTR_KPARAM_INFO
	.align		4
.L_10:
        /*0018*/ 	.byte	0x04, 0x17
        /*001a*/ 	.short	(.L_12 - .L_11)
.L_11:
        /*001c*/ 	.word	0x00000000
        /*0020*/ 	.short	0x0001
        /*0022*/ 	.short	0x0008
        /*0024*/ 	.byte	0x00, 0xf5, 0x21, 0x00


	//----- nvinfo : EIATTR_KPARAM_INFO
	.align		4
.L_12:
        /*0028*/ 	.byte	0x04, 0x17
        /*002a*/ 	.short	(.L_14 - .L_13)
.L_13:
        /*002c*/ 	.word	0x00000000
        /*0030*/ 	.short	0x0000
        /*0032*/ 	.short	0x0000
        /*0034*/ 	.byte	0x00, 0xf5, 0x21, 0x00


	//----- nvinfo : EIATTR_SPARSE_MMA_MASK
	.align		4
.L_14:
        /*0038*/ 	.byte	0x03, 0x50
        /*003a*/ 	.short	0x0000


	//----- nvinfo : EIATTR_MAXREG_COUNT
	.align		4
        /*003c*/ 	.byte	0x03, 0x1b
        /*003e*/ 	.short	0x00ff


	//----- nvinfo : EIATTR_MERCURY_ISA_VERSION
	.align		4
        /*0040*/ 	.byte	0x03, 0x5f
        /*0042*/ 	.short	0x0101


	//----- nvinfo : EIATTR_VRC_CTA_INIT_COUNT
	.align		4
        /*0044*/ 	.byte	0x02, 0x4a
	.zero		1
	.zero		1


	//----- nvinfo : EIATTR_EXIT_INSTR_OFFSETS
	.align		4
        /*0048*/ 	.byte	0x04, 0x1c
        /*004a*/ 	.short	(.L_16 - .L_15)


	//   ....[0]....
.L_15:
        /*004c*/ 	.word	0x00000220


	//----- nvinfo : EIATTR_CBANK_PARAM_SIZE
	.align		4
.L_16:
        /*0050*/ 	.byte	0x03, 0x19
        /*0052*/ 	.short	0x0014


	//----- nvinfo : EIATTR_PARAM_CBANK
	.align		4
        /*0054*/ 	.byte	0x04, 0x0a
        /*0056*/ 	.short	(.L_18 - .L_17)
	.align		4
.L_17:
        /*0058*/ 	.word	index@(.nv.constant0._Z9convConstPfS_i)
        /*005c*/ 	.short	0x0380
        /*005e*/ 	.short	0x0014


	//----- nvinfo : EIATTR_SW_WAR
	.align		4
.L_18:
        /*0060*/ 	.byte	0x04, 0x36
        /*0062*/ 	.short	(.L_20 - .L_19)
.L_19:
        /*0064*/ 	.word	0x00000008
.L_20:


//--------------------- .nv.callgraph             --------------------------
	.section	.nv.callgraph,"",@"SHT_CUDA_CALLGRAPH"
	.align	4
	.sectionentsize	8
	.align		4
        /*0000*/ 	.word	0x00000000
	.align		4
        /*0004*/ 	.word	0xffffffff
	.align		4
        /*0008*/ 	.word	0x00000000
	.align		4
        /*000c*/ 	.word	0xfffffffe
	.align		4
        /*0010*/ 	.word	0x00000000
	.align		4
        /*0014*/ 	.word	0xfffffffd
	.align		4
        /*0018*/ 	.word	0x00000000
	.align		4
        /*001c*/ 	.word	0xfffffffc


//--------------------- .nv.constant3             --------------------------
	.section	.nv.constant3,"a",@progbits
	.align	4
.nv.constant3:
	.type		d_kernel,@object
	.size		d_kernel,(.L_0 - d_kernel)
d_kernel:
	.zero		12
.L_0:


//--------------------- .text._Z9convConstPfS_i   --------------------------
	.section	.text._Z9convConstPfS_i,"ax",@progbits
	.align	128
        .global         _Z9convConstPfS_i
        .type           _Z9convConstPfS_i,@function
        .size           _Z9convConstPfS_i,(.L_x_1 - _Z9convConstPfS_i)
        .other          _Z9convConstPfS_i,@"STO_CUDA_ENTRY STV_DEFAULT"
_Z9convConstPfS_i:
.text._Z9convConstPfS_i:
[----:B------:R-:W-:Y:S01]  /*0000*/  LDC R1, c[0x0][0x37c] ;  /* 0x0000df00ff017b82 */ /* 0x000fe20000000800 */
[----:B------:R-:W0:Y:S07]  /*0010*/  S2R R11, SR_TID.X ;  /* 0x00000000000b7919 */ /* 0x000e2e0000002100 */
[----:B------:R-:W0:Y:S01]  /*0020*/  S2UR UR4, SR_CTAID.X ;  /* 0x00000000000479c3 */ /* 0x000e220000002500 */
[----:B------:R-:W1:Y:S07]  /*0030*/  LDCU UR5, c[0x0][0x390] ;  /* 0x00007200ff0577ac */ /* 0x000e6e0008000800 */
[----:B------:R-:W0:Y:S02]  /*0040*/  LDC R0, c[0x0][0x360] ;  /* 0x0000d800ff007b82 */ /* 0x000e240000000800 */
[----:B0-----:R-:W-:-:S05]  /*0050*/  IMAD R11, R0, UR4, R11 ;  /* 0x00000004000b7c24 */ /* 0x001fca000f8e020b */
[C---:B-1----:R-:W-:Y:S02]  /*0060*/  ISETP.GT.AND P0, PT, R11.reuse, UR5, PT ;  /* 0x000000050b007c0c */ /* 0x042fe4000bf04270 */
[C---:B------:R-:W-:Y:S02]  /*0070*/  ISETP.GE.AND P1, PT, R11.reuse, UR5, PT ;  /* 0x000000050b007c0c */ /* 0x040fe4000bf26270 */
[C---:B------:R-:W-:Y:S02]  /*0080*/  IADD3 R13, PT, PT, R11.reuse, 0x1, RZ ;  /* 0x000000010b0d7810 */ /* 0x040fe40007ffe0ff */
[C---:B------:R-:W-:Y:S02]  /*0090*/  ISETP.LT.OR P0, PT, R11.reuse, 0x1, P0 ;  /* 0x000000010b00780c */ /* 0x040fe40000701670 */
[----:B------:R-:W-:Y:S02]  /*00a0*/  ISETP.LT.OR P1, PT, R11, RZ, P1 ;  /* 0x000000ff0b00720c */ /* 0x000fe40000f21670 */
[----:B------:R-:W-:Y:S01]  /*00b0*/  ISETP.GE.AND P2, PT, R13, UR5, PT ;  /* 0x000000050d007c0c */ /* 0x000fe2000bf46270 */
[----:B------:R-:W0:Y:S03]  /*00c0*/  LDCU.64 UR4, c[0x0][0x358] ;  /* 0x00006b00ff0477ac */ /* 0x000e260008000a00 */
[----:B------:R-:W-:-:S05]  /*00d0*/  ISETP.LT.OR P2, PT, R11, -0x1, P2 ;  /* 0xffffffff0b00780c */ /* 0x000fca0001741670 */
[----:B------:R-:W1:Y:S01]  /*00e0*/  @!P0 LDC.64 R2, c[0x0][0x380] ;  /* 0x0000e000ff028b82 */ /* 0x000e620000000a00 */
[----:B------:R-:W-:-:S07]  /*00f0*/  @!P0 IADD3 R9, PT, PT, R11, -0x1, RZ ;  /* 0xffffffff0b098810 */ /* 0x000fce0007ffe0ff */
[----:B------:R-:W2:Y:S08]  /*0100*/  @!P1 LDC.64 R4, c[0x0][0x380] ;  /* 0x0000e000ff049b82 */ /* 0x000eb00000000a00 */
[----:B------:R-:W3:Y:S01]  /*0110*/  @!P2 LDC.64 R6, c[0x0][0x380] ;  /* 0x0000e000ff06ab82 */ /* 0x000ee20000000a00 */
[----:B-1----:R-:W-:-:S07]  /*0120*/  @!P0 IMAD.WIDE.U32 R2, R9, 0x4, R2 ;  /* 0x0000000409028825 */ /* 0x002fce00078e0002 */
[----:B------:R-:W1:Y:S01]  /*0130*/  @!P0 LDC R15, c[0x3][RZ] ;  /* 0x00c00000ff0f8b82 */ /* 0x000e620000000800 */
[----:B0-----:R0:W1:Y:S01]  /*0140*/  @!P0 LDG.E R0, desc[UR4][R2.64] ;  /* 0x0000000402008981 */ /* 0x001062000c1e1900 */
[----:B--2---:R-:W-:-:S06]  /*0150*/  @!P1 IMAD.WIDE.U32 R4, R11, 0x4, R4 ;  /* 0x000000040b049825 */ /* 0x004fcc00078e0004 */
[----:B------:R-:W2:Y:S01]  /*0160*/  @!P1 LDC R10, c[0x3][0x4] ;  /* 0x00c00100ff0a9b82 */ /* 0x000ea20000000800 */
[----:B------:R-:W2:Y:S01]  /*0170*/  @!P1 LDG.E R4, desc[UR4][R4.64] ;  /* 0x0000000404049981 */ /* 0x000ea2000c1e1900 */
[----:B---3--:R-:W-:-:S06]  /*0180*/  @!P2 IMAD.WIDE.U32 R6, R13, 0x4, R6 ;  /* 0x000000040d06a825 */ /* 0x008fcc00078e0006 */
[----:B------:R-:W0:Y:S01]  /*0190*/  LDC.64 R8, c[0x0][0x388] ;  /* 0x0000e200ff087b82 */ /* 0x000e220000000a00 */
[----:B------:R-:W3:Y:S07]  /*01a0*/  @!P2 LDG.E R6, desc[UR4][R6.64] ;  /* 0x000000040606a981 */ /* 0x000eee000c1e1900 */
[----:B------:R-:W3:Y:S01]  /*01b0*/  @!P2 LDC R12, c[0x3][0x8] ;  /* 0x00c00200ff0cab82 */ /* 0x000ee20000000800 */
[----:B------:R-:W-:Y:S02]  /*01c0*/  HFMA2 R13, -RZ, RZ, 0, 0 ;  /* 0x00000000ff0d7431 */ /* 0x000fe400000001ff */
[----:B0-----:R-:W-:-:S04]  /*01d0*/  IMAD.WIDE R2, R11, 0x4, R8 ;  /* 0x000000040b027825 */ /* 0x001fc800078e0208 */
[----:B-1----:R-:W-:-:S04]  /*01e0*/  @!P0 FFMA R13, R0, R15, RZ ;  /* 0x0000000f000d8223 */ /* 0x002fc800000000ff */
[----:B--2---:R-:W-:-:S04]  /*01f0*/  @!P1 FFMA R13, R4, R10, R13 ;  /* 0x0000000a040d9223 */ /* 0x004fc8000000000d */
[----:B---3--:R-:W-:-:S05]  /*0200*/  @!P2 FFMA R13, R6, R12, R13 ;  /* 0x0000000c060da223 */ /* 0x008fca000000000d */
[----:B------:R-:W-:Y:S01]  /*0210*/  STG.E desc[UR4][R2.64], R13 ;  /* 0x0000000d02007986 */ /* 0x000fe2000c101904 */
[----:B------:R-:W-:Y:S05]  /*0220*/  EXIT ;  /* 0x000000000000794d */ /* 0x000fea0003800000 */
.L_x_0:
[----:B------:R-:W-:-:S00]  /*0230*/  BRA `(.L_x_0) ;  /* 0xfffffffc00fc7947 */ /* 0x000fc0000383ffff */
[----:B------:R-:W-:-:S00]  /*0240*/  NOP ;  /* 0x0000000000007918 */ /* 0x000fc00000000000 */
        /* <DEDUP_REMOVED lines=11> */
.L_x_1:


//--------------------- .nv.shared.reserved.0     --------------------------
	.section	.nv.shared.reserved.0,"aw",@nobits
	.weak		__nv_reservedSMEM_offset_0_alias
	.size		__nv_reservedSMEM_offset_0_alias, 0, 64
	.other		__nv_reservedSMEM_offset_0_alias,@"STO_CUDA_RESERVED_SHARED STV_DEFAULT"
__nv_reservedSMEM_offset_0_alias:
	.zero		0
	.zero		64


//--------------------- .nv.constant0._Z9convConstPfS_i --------------------------
	.section	.nv.constant0._Z9convConstPfS_i,"a",@progbits
	.sectionflags	@""
	.align	4
.nv.constant0._Z9convConstPfS_i:
	.zero		916


//--------------------- SYMBOLS --------------------------

	.type		.nv.reservedSmem.offset0,@object
	.size		.nv.reservedSmem.offset0,0x4
